//
// Generated by NVIDIA NVVM Compiler
//
// Compiler Build ID: CL-36424714
// Cuda compilation tools, release 13.0, V13.0.88
// Based on NVVM 20.0.0
//

.version 9.0
.target sm_100
.address_size 64

	// .globl	_Z6VecAddPfS_S_i

.visible .entry _Z6VecAddPfS_S_i(
	.param .u64 .ptr .align 1 _Z6VecAddPfS_S_i_param_0,
	.param .u64 .ptr .align 1 _Z6VecAddPfS_S_i_param_1,
	.param .u64 .ptr .align 1 _Z6VecAddPfS_S_i_param_2,
	.param .u32 _Z6VecAddPfS_S_i_param_3
)
{
	.reg .pred 	%p<7>;
	.reg .b32 	%r<46>;
	.reg .b32 	%f<16>;
	.reg .b64 	%rd<25>;

	ld.param.u64 	%rd4, [_Z6VecAddPfS_S_i_param_0];
	ld.param.u64 	%rd5, [_Z6VecAddPfS_S_i_param_1];
	ld.param.u64 	%rd6, [_Z6VecAddPfS_S_i_param_2];
	ld.param.u32 	%r21, [_Z6VecAddPfS_S_i_param_3];
	cvta.to.global.u64 	%rd1, %rd6;
	cvta.to.global.u64 	%rd2, %rd5;
	cvta.to.global.u64 	%rd3, %rd4;
	mov.u32 	%r1, %tid.x;
	mov.u32 	%r2, %ntid.x;
	mov.u32 	%r3, %tid.y;
	mov.u32 	%r4, %ntid.y;
	mov.u32 	%r5, %tid.z;
	mad.lo.s32 	%r22, %r4, %r5, %r3;
	mad.lo.s32 	%r23, %r22, %r2, %r1;
	mov.u32 	%r24, %ctaid.x;
	mov.u32 	%r6, %nctaid.x;
	mov.u32 	%r25, %ctaid.y;
	mad.lo.s32 	%r7, %r6, %r25, %r24;
	mul.lo.s32 	%r26, %r2, %r4;
	mov.u32 	%r8, %ntid.z;
	mul.lo.s32 	%r9, %r26, %r8;
	mad.lo.s32 	%r44, %r9, %r7, %r23;
	setp.ge.s32 	%p1, %r44, %r21;
	@%p1 bra 	$L__BB0_7;
	mov.u32 	%r27, %nctaid.y;
	mul.lo.s32 	%r28, %r6, %r27;
	mul.lo.s32 	%r11, %r28, %r9;
	add.s32 	%r29, %r7, %r28;
	mad.lo.s32 	%r30, %r8, %r29, %r5;
	mad.lo.s32 	%r31, %r4, %r30, %r3;
	mad.lo.s32 	%r32, %r2, %r31, %r1;
	max.s32 	%r33, %r21, %r32;
	setp.lt.s32 	%p2, %r32, %r21;
	selp.u32 	%r34, 1, 0, %p2;
	add.s32 	%r35, %r32, %r34;
	sub.s32 	%r36, %r33, %r35;
	div.u32 	%r37, %r36, %r11;
	add.s32 	%r12, %r37, %r34;
	and.b32  	%r38, %r12, 3;
	setp.eq.s32 	%p3, %r38, 3;
	@%p3 bra 	$L__BB0_4;
	add.s32 	%r39, %r12, 1;
	and.b32  	%r40, %r39, 3;
	neg.s32 	%r42, %r40;
$L__BB0_3:
	.pragma "nounroll";
	mul.wide.s32 	%rd7, %r44, 4;
	add.s64 	%rd8, %rd1, %rd7;
	add.s64 	%rd9, %rd2, %rd7;
	add.s64 	%rd10, %rd3, %rd7;
	ld.global.f32 	%f1, [%rd10];
	ld.global.f32 	%f2, [%rd9];
	add.f32 	%f3, %f1, %f2;
	st.global.f32 	[%rd8], %f3;
	add.s32 	%r44, %r44, %r11;
	add.s32 	%r42, %r42, 1;
	setp.ne.s32 	%p4, %r42, 0;
	@%p4 bra 	$L__BB0_3;
$L__BB0_4:
	setp.lt.u32 	%p5, %r12, 3;
	@%p5 bra 	$L__BB0_7;
	mul.wide.s32 	%rd15, %r11, 4;
	shl.b32 	%r41, %r11, 2;
$L__BB0_6:
	mul.wide.s32 	%rd11, %r44, 4;
	add.s64 	%rd12, %rd3, %rd11;
	ld.global.f32 	%f4, [%rd12];
	add.s64 	%rd13, %rd2, %rd11;
	ld.global.f32 	%f5, [%rd13];
	add.f32 	%f6, %f4, %f5;
	add.s64 	%rd14, %rd1, %rd11;
	st.global.f32 	[%rd14], %f6;
	add.s64 	%rd16, %rd12, %rd15;
	ld.global.f32 	%f7, [%rd16];
	add.s64 	%rd17, %rd13, %rd15;
	ld.global.f32 	%f8, [%rd17];
	add.f32 	%f9, %f7, %f8;
	add.s64 	%rd18, %rd14, %rd15;
	st.global.f32 	[%rd18], %f9;
	add.s64 	%rd19, %rd16, %rd15;
	ld.global.f32 	%f10, [%rd19];
	add.s64 	%rd20, %rd17, %rd15;
	ld.global.f32 	%f11, [%rd20];
	add.f32 	%f12, %f10, %f11;
	add.s64 	%rd21, %rd18, %rd15;
	st.global.f32 	[%rd21], %f12;
	add.s64 	%rd22, %rd19, %rd15;
	ld.global.f32 	%f13, [%rd22];
	add.s64 	%rd23, %rd20, %rd15;
	ld.global.f32 	%f14, [%rd23];
	add.f32 	%f15, %f13, %f14;
	add.s64 	%rd24, %rd21, %rd15;
	st.global.f32 	[%rd24], %f15;
	add.s32 	%r44, %r41, %r44;
	setp.lt.s32 	%p6, %r44, %r21;
	@%p6 bra 	$L__BB0_6;
$L__BB0_7:
	bar.sync 	0;
	ret;

}


// ===== COMPILED SASS (sm_100) =====

	.target	sm_100

	.elftype	@"ET_EXEC"


//--------------------- .note.nv.tkinfo           --------------------------
	.section	.note.nv.tkinfo,"",@"SHT_NOTE"
	.sectionflags	@"SHF_NOTE_NV_TKINFO"
	.tkinfo
        /*0018*/ 	.word	0x00000002
        /*0030*/ 	.string	""
        /*0030*/ 	.string	"ptxas"
        /*0030*/ 	.string	"Cuda compilation tools, release 13.0, V13.0.88"
        /*0030*/ 	.string	"Build cuda_13.0.r13.0/compiler.36424714_0"
        /*0030*/ 	.string	"-arch sm_100 -m 64 "



//--------------------- .note.nv.cuinfo           --------------------------
	.section	.note.nv.cuinfo,"",@"SHT_NOTE"
	.sectionflags	@"SHF_NOTE_NV_CUINFO"
        /*0018*/ 	.short	0x0002
        /*001a*/ 	.short	0x0064
        /*001c*/ 	.short	0x0082
	.zero		2


//--------------------- .nv.info                  --------------------------
	.section	.nv.info,"",@"SHT_CUDA_INFO"
	.align	4


	//----- nvinfo : EIATTR_REGCOUNT
	.align		4
        /*0000*/ 	.byte	0x04, 0x2f
        /*0002*/ 	.short	(.L_1 - .L_0)
	.align		4
.L_0:
        /*0004*/ 	.word	index@(_Z6VecAddPfS_S_i)
        /*0008*/ 	.word	0x00000018


	//----- nvinfo : EIATTR_FRAME_SIZE
	.align		4
.L_1:
        /*000c*/ 	.byte	0x04, 0x11
        /*000e*/ 	.short	(.L_3 - .L_2)
	.align		4
.L_2:
        /*0010*/ 	.word	index@(_Z6VecAddPfS_S_i)
        /*0014*/ 	.word	0x00000000


	//----- nvinfo : EIATTR_MIN_STACK_SIZE
	.align		4
.L_3:
        /*0018*/ 	.byte	0x04, 0x12
        /*001a*/ 	.short	(.L_5 - .L_4)
	.align		4
.L_4:
        /*001c*/ 	.word	index@(_Z6VecAddPfS_S_i)
        /*0020*/ 	.word	0x00000000
.L_5:


//--------------------- .nv.compat                --------------------------
	.section	.nv.compat,"",@"SHT_CUDA_COMPAT_INFO"
	.align	4
        /*0000*/ 	.byte	0x02, 0x09, 0x00, 0x00, 0x02, 0x02, 0x01, 0x00, 0x02, 0x05, 0x05, 0x00, 0x03, 0x07, 0x01, 0x01
        /*0010*/ 	.byte	0x02, 0x03, 0x00, 0x00, 0x02, 0x06, 0x01, 0x00, 0x04, 0x0b, 0x08, 0x00, 0x09, 0x00, 0x00, 0x00
        /*0020*/ 	.byte	0x00, 0x00, 0x00, 0x00


//--------------------- .nv.info._Z6VecAddPfS_S_i --------------------------
	.section	.nv.info._Z6VecAddPfS_S_i,"",@"SHT_CUDA_INFO"
	.sectionflags	@""
	.align	4


	//----- nvinfo : EIATTR_CUDA_API_VERSION
	.align		4
        /*0000*/ 	.byte	0x04, 0x37
        /*0002*/ 	.short	(.L_7 - .L_6)
.L_6:
        /*0004*/ 	.word	0x00000082


	//----- nvinfo : EIATTR_KPARAM_INFO
	.align		4
.L_7:
        /*0008*/ 	.byte	0x04, 0x17
        /*000a*/ 	.short	(.L_9 - .L_8)
.L_8:
        /*000c*/ 	.word	0x00000000
        /*0010*/ 	.short	0x0003
        /*0012*/ 	.short	0x0018
        /*0014*/ 	.byte	0x00, 0xf0, 0x11, 0x00


	//----- nvinfo : EIATTR_KPARAM_INFO
	.align		4
.L_9:
        /*0018*/ 	.byte	0x04, 0x17
        /*001a*/ 	.short	(.L_11 - .L_10)
.L_10:
        /*001c*/ 	.word	0x00000000
        /*0020*/ 	.short	0x0002
        /*0022*/ 	.short	0x0010
        /*0024*/ 	.byte	0x00, 0xf5, 0x21, 0x00


	//----- nvinfo : EIATTR_KPARAM_INFO
	.align		4
.L_11:
        /*0028*/ 	.byte	0x04, 0x17
        /*002a*/ 	.short	(.L_13 - .L_12)
.L_12:
        /*002c*/ 	.word	0x00000000
        /*0030*/ 	.short	0x0001
        /*0032*/ 	.short	0x0008
        /*0034*/ 	.byte	0x00, 0xf5, 0x21, 0x00


	//----- nvinfo : EIATTR_KPARAM_INFO
	.align		4
.L_13:
        /*0038*/ 	.byte	0x04, 0x17
        /*003a*/ 	.short	(.L_15 - .L_14)
.L_14:
        /*003c*/ 	.word	0x00000000
        /*0040*/ 	.short	0x0000
        /*0042*/ 	.short	0x0000
        /*0044*/ 	.byte	0x00, 0xf5, 0x21, 0x00


	//----- nvinfo : EIATTR_SPARSE_MMA_MASK
	.align		4
.L_15:
        /*0048*/ 	.byte	0x03, 0x50
        /*004a*/ 	.short	0x0000


	//----- nvinfo : EIATTR_MAXREG_COUNT
	.align		4
        /*004c*/ 	.byte	0x03, 0x1b
        /*004e*/ 	.short	0x00ff


	//----- nvinfo : EIATTR_NUM_BARRIERS
	.align		4
        /*0050*/ 	.byte	0x02, 0x4c
        /*0052*/ 	.byte	0x01
	.zero		1


	//----- nvinfo : EIATTR_MERCURY_ISA_VERSION
	.align		4
        /*0054*/ 	.byte	0x03, 0x5f
        /*0056*/ 	.short	0x0101


	//----- nvinfo : EIATTR_VRC_CTA_INIT_COUNT
	.align		4
        /*0058*/ 	.byte	0x02, 0x4a
	.zero		1
	.zero		1


	//----- nvinfo : EIATTR_EXIT_INSTR_OFFSETS
	.align		4
        /*005c*/ 	.byte	0x04, 0x1c
        /*005e*/ 	.short	(.L_17 - .L_16)


	//   ....[0]....
.L_16:
        /*0060*/ 	.word	0x000007a0


	//----- nvinfo : EIATTR_CRS_STACK_SIZE
	.align		4
.L_17:
        /*0064*/ 	.byte	0x04, 0x1e
        /*0066*/ 	.short	(.L_19 - .L_18)
.L_18:
        /*0068*/ 	.word	0x00000000


	//----- nvinfo : EIATTR_CBANK_PARAM_SIZE
	.align		4
.L_19:
        /*006c*/ 	.byte	0x03, 0x19
        /*006e*/ 	.short	0x001c


	//----- nvinfo : EIATTR_PARAM_CBANK
	.align		4
        /*0070*/ 	.byte	0x04, 0x0a
        /*0072*/ 	.short	(.L_21 - .L_20)
	.align		4
.L_20:
        /*0074*/ 	.word	index@(.nv.constant0._Z6VecAddPfS_S_i)
        /*0078*/ 	.short	0x0380
        /*007a*/ 	.short	0x001c


	//----- nvinfo : EIATTR_SW_WAR
	.align		4
.L_21:
        /*007c*/ 	.byte	0x04, 0x36
        /*007e*/ 	.short	(.L_23 - .L_22)
.L_22:
        /*0080*/ 	.word	0x00000008
.L_23:


//--------------------- .nv.callgraph             --------------------------
	.section	.nv.callgraph,"",@"SHT_CUDA_CALLGRAPH"
	.align	4
	.sectionentsize	8
	.align		4
        /*0000*/ 	.word	0x00000000
	.align		4
        /*0004*/ 	.word	0xffffffff
	.align		4
        /*0008*/ 	.word	0x00000000
	.align		4
        /*000c*/ 	.word	0xfffffffe
	.align		4
        /*0010*/ 	.word	0x00000000
	.align		4
        /*0014*/ 	.word	0xfffffffd
	.align		4
        /*0018*/ 	.word	0x00000000
	.align		4
        /*001c*/ 	.word	0xfffffffc


//--------------------- .text._Z6VecAddPfS_S_i    --------------------------
	.section	.text._Z6VecAddPfS_S_i,"ax",@progbits
	.align	128
        .global         _Z6VecAddPfS_S_i
        .type           _Z6VecAddPfS_S_i,@function
        .size           _Z6VecAddPfS_S_i,(.L_x_7 - _Z6VecAddPfS_S_i)
        .other          _Z6VecAddPfS_S_i,@"STO_CUDA_ENTRY STV_DEFAULT"
_Z6VecAddPfS_S_i:
.text._Z6VecAddPfS_S_i:
[----:B------:R-:W-:Y:S01]  /*0000*/  LDC R1, c[0x0][0x37c] ;  /* 0x0000df00ff017b82 */ /* 0x000fe20000000800 */
[----:B------:R-:W0:Y:S01]  /*0010*/  S2R R9, SR_TID.Y ;  /* 0x0000000000097919 */ /* 0x000e220000002200 */
[----:B------:R-:W1:Y:S06]  /*0020*/  LDCU UR7, c[0x0][0x360] ;  /* 0x00006c00ff0777ac */ /* 0x000e6c0008000800 */
[----:B------:R-:W-:Y:S01]  /*0030*/  S2UR UR4, SR_CTAID.X ;  /* 0x00000000000479c3 */ /* 0x000fe20000002500 */
[----:B------:R-:W-:Y:S01]  /*0040*/  BSSY.RECONVERGENT B0, `(.L_x_0) ;  /* 0x0000074000007945 */ /* 0x000fe20003800200 */
[----:B------:R-:W0:Y:S01]  /*0050*/  S2R R2, SR_TID.Z ;  /* 0x0000000000027919 */ /* 0x000e220000002300 */
[----:B------:R-:W1:Y:S01]  /*0060*/  LDCU UR8, c[0x0][0x364] ;  /* 0x00006c80ff0877ac */ /* 0x000e620008000800 */
[----:B------:R-:W2:Y:S01]  /*0070*/  S2R R5, SR_TID.X ;  /* 0x0000000000057919 */ /* 0x000ea20000002100 */
[----:B------:R-:W3:Y:S03]  /*0080*/  LDCU UR9, c[0x0][0x370] ;  /* 0x00006e00ff0977ac */ /* 0x000ee60008000800 */
[----:B------:R-:W3:Y:S01]  /*0090*/  S2UR UR5, SR_CTAID.Y ;  /* 0x00000000000579c3 */ /* 0x000ee20000002600 */
[----:B------:R-:W4:Y:S07]  /*00a0*/  LDCU UR10, c[0x0][0x398] ;  /* 0x00007300ff0a77ac */ /* 0x000f2e0008000800 */
[----:B------:R-:W5:Y:S01]  /*00b0*/  LDC R11, c[0x0][0x368] ;  /* 0x0000da00ff0b7b82 */ /* 0x000f620000000800 */
[----:B-1----:R-:W-:-:S02]  /*00c0*/  UIMAD UR6, UR7, UR8, URZ ;  /* 0x00000008070672a4 */ /* 0x002fc4000f8e02ff */
[----:B---3--:R-:W-:Y:S01]  /*00d0*/  UIMAD UR4, UR9, UR5, UR4 ;  /* 0x00000005090472a4 */ /* 0x008fe2000f8e0204 */
[----:B0-----:R-:W-:-:S04]  /*00e0*/  IMAD R0, R2, UR8, R9 ;  /* 0x0000000802007c24 */ /* 0x001fc8000f8e0209 */
[----:B--2---:R-:W-:Y:S02]  /*00f0*/  IMAD R0, R0, UR7, R5 ;  /* 0x0000000700007c24 */ /* 0x004fe4000f8e0205 */
[----:B-----5:R-:W-:-:S04]  /*0100*/  IMAD R3, R11, UR6, RZ ;  /* 0x000000060b037c24 */ /* 0x020fc8000f8e02ff */
[----:B------:R-:W-:-:S05]  /*0110*/  IMAD R4, R3, UR4, R0 ;  /* 0x0000000403047c24 */ /* 0x000fca000f8e0200 */
[----:B----4-:R-:W-:-:S13]  /*0120*/  ISETP.GE.AND P0, PT, R4, UR10, PT ;  /* 0x0000000a04007c0c */ /* 0x010fda000bf06270 */
[----:B------:R-:W-:Y:S05]  /*0130*/  @P0 BRA `(.L_x_1) ;  /* 0x0000000400900947 */ /* 0x000fea0003800000 */
[----:B------:R-:W0:Y:S01]  /*0140*/  LDCU UR5, c[0x0][0x374] ;  /* 0x00006e80ff0577ac */ /* 0x000e220008000800 */
[----:B------:R-:W1:Y:S01]  /*0150*/  LDC.64 R16, c[0x0][0x358] ;  /* 0x0000d600ff107b82 */ /* 0x000e620000000a00 */
[----:B------:R-:W-:Y:S01]  /*0160*/  BSSY.RECONVERGENT B1, `(.L_x_2) ;  /* 0x0000038000017945 */ /* 0x000fe20003800200 */
[----:B0-----:R-:W-:-:S06]  /*0170*/  UIMAD UR5, UR9, UR5, URZ ;  /* 0x00000005090572a4 */ /* 0x001fcc000f8e02ff */
[----:B------:R-:W-:Y:S01]  /*0180*/  IMAD R0, R3, UR5, RZ ;  /* 0x0000000503007c24 */ /* 0x000fe2000f8e02ff */
[----:B------:R-:W-:-:S03]  /*0190*/  UIADD3 UR5, UPT, UPT, UR4, UR5, URZ ;  /* 0x0000000504057290 */ /* 0x000fc6000fffe0ff */
[----:B------:R-:W0:Y:S01]  /*01a0*/  I2F.U32.RP R7, R0 ;  /* 0x0000000000077306 */ /* 0x000e220000209000 */
[----:B------:R-:W-:Y:S02]  /*01b0*/  ISETP.NE.U32.AND P2, PT, R0, RZ, PT ;  /* 0x000000ff0000720c */ /* 0x000fe40003f45070 */
[----:B------:R-:W-:-:S04]  /*01c0*/  IMAD R2, R11, UR5, R2 ;  /* 0x000000050b027c24 */ /* 0x000fc8000f8e0202 */
[----:B------:R-:W-:Y:S01]  /*01d0*/  IMAD R2, R2, UR8, R9 ;  /* 0x0000000802027c24 */ /* 0x000fe2000f8e0209 */
[----:B------:R-:W-:-:S03]  /*01e0*/  IADD3 R9, PT, PT, RZ, -R0, RZ ;  /* 0x80000000ff097210 */ /* 0x000fc60007ffe0ff */
[----:B------:R-:W-:Y:S02]  /*01f0*/  IMAD R5, R2, UR7, R5 ;  /* 0x0000000702057c24 */ /* 0x000fe4000f8e0205 */
[----:B------:R-:W-:Y:S01]  /*0200*/  HFMA2 R2, -RZ, RZ, 0, 0 ;  /* 0x00000000ff027431 */ /* 0x000fe200000001ff */
[----:B0-----:R-:W0:Y:S02]  /*0210*/  MUFU.RCP R7, R7 ;  /* 0x0000000700077308 */ /* 0x001e240000001000 */
[C---:B------:R-:W-:Y:S02]  /*0220*/  ISETP.GE.AND P0, PT, R5.reuse, UR10, PT ;  /* 0x0000000a05007c0c */ /* 0x040fe4000bf06270 */
[----:B------:R-:W-:Y:S02]  /*0230*/  VIMNMX R6, PT, PT, R5, UR10, !PT ;  /* 0x0000000a05067c48 */ /* 0x000fe4000ffe0100 */
[----:B0-----:R-:W-:Y:S02]  /*0240*/  IADD3 R3, PT, PT, R7, 0xffffffe, RZ ;  /* 0x0ffffffe07037810 */ /* 0x001fe40007ffe0ff */
[----:B------:R-:W-:-:S04]  /*0250*/  SEL R7, RZ, 0x1, P0 ;  /* 0x00000001ff077807 */ /* 0x000fc80000000000 */
[----:B------:R-:W0:Y:S01]  /*0260*/  F2I.FTZ.U32.TRUNC.NTZ R3, R3 ;  /* 0x0000000300037305 */ /* 0x000e22000021f000 */
[----:B------:R-:W-:Y:S01]  /*0270*/  IADD3 R5, PT, PT, R6, -R5, -R7 ;  /* 0x8000000506057210 */ /* 0x000fe20007ffe807 */
[----:B0-----:R-:W-:-:S04]  /*0280*/  IMAD R9, R9, R3, RZ ;  /* 0x0000000309097224 */ /* 0x001fc800078e02ff */
[----:B------:R-:W-:-:S06]  /*0290*/  IMAD.HI.U32 R2, R3, R9, R2 ;  /* 0x0000000903027227 */ /* 0x000fcc00078e0002 */
[----:B------:R-:W-:-:S04]  /*02a0*/  IMAD.HI.U32 R2, R2, R5, RZ ;  /* 0x0000000502027227 */ /* 0x000fc800078e00ff */
[----:B------:R-:W-:-:S04]  /*02b0*/  IMAD.MOV R3, RZ, RZ, -R2 ;  /* 0x000000ffff037224 */ /* 0x000fc800078e0a02 */
[----:B------:R-:W-:-:S05]  /*02c0*/  IMAD R5, R0, R3, R5 ;  /* 0x0000000300057224 */ /* 0x000fca00078e0205 */
[----:B------:R-:W-:-:S13]  /*02d0*/  ISETP.GE.U32.AND P0, PT, R5, R0, PT ;  /* 0x000000000500720c */ /* 0x000fda0003f06070 */
[----:B------:R-:W-:Y:S02]  /*02e0*/  @P0 IADD3 R5, PT, PT, -R0, R5, RZ ;  /* 0x0000000500050210 */ /* 0x000fe40007ffe1ff */
[----:B------:R-:W-:Y:S02]  /*02f0*/  @P0 IADD3 R2, PT, PT, R2, 0x1, RZ ;  /* 0x0000000102020810 */ /* 0x000fe40007ffe0ff */
[----:B------:R-:W-:-:S13]  /*0300*/  ISETP.GE.U32.AND P1, PT, R5, R0, PT ;  /* 0x000000000500720c */ /* 0x000fda0003f26070 */
[----:B------:R-:W-:Y:S01]  /*0310*/  @P1 VIADD R2, R2, 0x1 ;  /* 0x0000000102021836 */ /* 0x000fe20000000000 */
[----:B------:R-:W-:-:S04]  /*0320*/  @!P2 LOP3.LUT R2, RZ, R0, RZ, 0x33, !PT ;  /* 0x00000000ff02a212 */ /* 0x000fc800078e33ff */
[----:B------:R-:W-:-:S04]  /*0330*/  IADD3 R2, PT, PT, R7, R2, RZ ;  /* 0x0000000207027210 */ /* 0x000fc80007ffe0ff */
[C---:B------:R-:W-:Y:S02]  /*0340*/  LOP3.LUT R3, R2.reuse, 0x3, RZ, 0xc0, !PT ;  /* 0x0000000302037812 */ /* 0x040fe400078ec0ff */
[----:B------:R-:W-:Y:S02]  /*0350*/  ISETP.GE.U32.AND P1, PT, R2, 0x3, PT ;  /* 0x000000030200780c */ /* 0x000fe40003f26070 */
[----:B------:R-:W-:Y:S02]  /*0360*/  ISETP.NE.AND P0, PT, R3, 0x3, PT ;  /* 0x000000030300780c */ /* 0x000fe40003f05270 */
[----:B------:R-:W-:-:S11]  /*0370*/  MOV R3, R4 ;  /* 0x0000000400037202 */ /* 0x000fd60000000f00 */
[----:B-1----:R-:W-:Y:S05]  /*0380*/  @!P0 BRA `(.L_x_3) ;  /* 0x0000000000548947 */ /* 0x002fea0003800000 */
[----:B------:R-:W0:Y:S01]  /*0390*/  LDC.64 R4, c[0x0][0x390] ;  /* 0x0000e400ff047b82 */ /* 0x000e220000000a00 */
[----:B------:R-:W-:-:S04]  /*03a0*/  IADD3 R2, PT, PT, R2, 0x1, RZ ;  /* 0x0000000102027810 */ /* 0x000fc80007ffe0ff */
[----:B------:R-:W-:-:S03]  /*03b0*/  LOP3.LUT R2, R2, 0x3, RZ, 0xc0, !PT ;  /* 0x0000000302027812 */ /* 0x000fc600078ec0ff */
[----:B------:R-:W1:Y:S02]  /*03c0*/  LDC.64 R6, c[0x0][0x380] ;  /* 0x0000e000ff067b82 */ /* 0x000e640000000a00 */
[----:B------:R-:W-:-:S06]  /*03d0*/  IMAD.MOV R2, RZ, RZ, -R2 ;  /* 0x000000ffff027224 */ /* 0x000fcc00078e0a02 */
[----:B------:R-:W2:Y:S02]  /*03e0*/  LDC.64 R8, c[0x0][0x388] ;  /* 0x0000e200ff087b82 */ /* 0x000ea40000000a00 */
.L_x_4:
[C---:B------:R-:W-:Y:S01]  /*03f0*/  R2UR UR14, R16.reuse ;  /* 0x00000000100e72ca */ /* 0x040fe200000e0000 */
[----:B--2---:R-:W-:Y:S01]  /*0400*/  IMAD.WIDE R12, R3, 0x4, R8 ;  /* 0x00000004030c7825 */ /* 0x004fe200078e0208 */
[----:B------:R-:W-:Y:S02]  /*0410*/  R2UR UR15, R17 ;  /* 0x00000000110f72ca */ /* 0x000fe400000e0000 */
[----:B------:R-:W-:Y:S01]  /*0420*/  R2UR UR12, R16 ;  /* 0x00000000100c72ca */ /* 0x000fe200000e0000 */
[----:B-1----:R-:W-:Y:S01]  /*0430*/  IMAD.WIDE R14, R3, 0x4, R6 ;  /* 0x00000004030e7825 */ /* 0x002fe200078e0206 */
[----:B------:R-:W-:-:S09]  /*0440*/  R2UR UR13, R17 ;  /* 0x00000000110d72ca */ /* 0x000fd200000e0000 */
[----:B------:R-:W2:Y:S04]  /*0450*/  LDG.E R13, desc[UR14][R12.64] ;  /* 0x0000000e0c0d7981 */ /* 0x000ea8000c1e1900 */
[----:B------:R-:W2:Y:S01]  /*0460*/  LDG.E R14, desc[UR12][R14.64] ;  /* 0x0000000c0e0e7981 */ /* 0x000ea2000c1e1900 */
[----:B------:R-:W-:Y:S01]  /*0470*/  IADD3 R2, PT, PT, R2, 0x1, RZ ;  /* 0x0000000102027810 */ /* 0x000fe20007ffe0ff */
[----:B0--3--:R-:W-:Y:S01]  /*0480*/  IMAD.WIDE R10, R3, 0x4, R4 ;  /* 0x00000004030a7825 */ /* 0x009fe200078e0204 */
[----:B------:R-:W-:Y:S02]  /*0490*/  IADD3 R3, PT, PT, R0, R3, RZ ;  /* 0x0000000300037210 */ /* 0x000fe40007ffe0ff */
[----:B------:R-:W-:Y:S01]  /*04a0*/  ISETP.NE.AND P0, PT, R2, RZ, PT ;  /* 0x000000ff0200720c */ /* 0x000fe20003f05270 */
[----:B--2---:R-:W-:-:S05]  /*04b0*/  FADD R19, R14, R13 ;  /* 0x0000000d0e137221 */ /* 0x004fca0000000000 */
[----:B------:R3:W-:Y:S07]  /*04c0*/  STG.E desc[UR12][R10.64], R19 ;  /* 0x000000130a007986 */ /* 0x0007ee000c10190c */
[----:B------:R-:W-:Y:S05]  /*04d0*/  @P0 BRA `(.L_x_4) ;  /* 0xfffffffc00c40947 */ /* 0x000fea000383ffff */
.L_x_3:
[----:B------:R-:W-:Y:S05]  /*04e0*/  BSYNC.RECONVERGENT B1 ;  /* 0x0000000000017941 */ /* 0x000fea0003800200 */
.L_x_2:
[----:B------:R-:W-:Y:S05]  /*04f0*/  @!P1 BRA `(.L_x_1) ;  /* 0x0000000000a09947 */ /* 0x000fea0003800000 */
.L_x_5:
[----:B0-----:R-:W0:Y:S01]  /*0500*/  LDC.64 R4, c[0x0][0x380] ;  /* 0x0000e000ff047b82 */ /* 0x001e220000000a00 */
[C---:B------:R-:W-:Y:S02]  /*0510*/  R2UR UR12, R16.reuse ;  /* 0x00000000100c72ca */ /* 0x040fe400000e0000 */
[C---:B------:R-:W-:Y:S02]  /*0520*/  R2UR UR13, R17.reuse ;  /* 0x00000000110d72ca */ /* 0x040fe400000e0000 */
[----:B------:R-:W-:Y:S02]  /*0530*/  R2UR UR14, R16 ;  /* 0x00000000100e72ca */ /* 0x000fe400000e0000 */
[----:B------:R-:W-:Y:S01]  /*0540*/  R2UR UR15, R17 ;  /* 0x00000000110f72ca */ /* 0x000fe200000e0000 */
[----:B------:R-:W3:Y:S01]  /*0550*/  LDC.64 R6, c[0x0][0x388] ;  /* 0x0000e200ff067b82 */ /* 0x000ee20000000a00 */
[----:B0-----:R-:W-:-:S07]  /*0560*/  IMAD.WIDE R8, R3, 0x4, R4 ;  /* 0x0000000403087825 */ /* 0x001fce00078e0204 */
[----:B------:R-:W0:Y:S01]  /*0570*/  LDC.64 R4, c[0x0][0x390] ;  /* 0x0000e400ff047b82 */ /* 0x000e220000000a00 */
[----:B------:R-:W2:Y:S01]  /*0580*/  LDG.E R2, desc[UR12][R8.64] ;  /* 0x0000000c08027981 */ /* 0x000ea2000c1e1900 */
[----:B---3--:R-:W-:-:S05]  /*0590*/  IMAD.WIDE R10, R3, 0x4, R6 ;  /* 0x00000004030a7825 */ /* 0x008fca00078e0206 */
[----:B------:R-:W2:Y:S01]  /*05a0*/  LDG.E R7, desc[UR14][R10.64] ;  /* 0x0000000e0a077981 */ /* 0x000ea2000c1e1900 */
[----:B------:R-:W-:Y:S02]  /*05b0*/  R2UR UR16, R16 ;  /* 0x00000000101072ca */ /* 0x000fe400000e0000 */
[----:B------:R-:W-:Y:S01]  /*05c0*/  R2UR UR17, R17 ;  /* 0x00000000111172ca */ /* 0x000fe200000e0000 */
[----:B0-----:R-:W-:-:S04]  /*05d0*/  IMAD.WIDE R14, R3, 0x4, R4 ;  /* 0x00000004030e7825 */ /* 0x001fc800078e0204 */
[----:B------:R-:W-:-:S04]  /*05e0*/  IMAD.WIDE R4, R0, 0x4, R8 ;  /* 0x0000000400047825 */ /* 0x000fc800078e0208 */
[----:B--2---:R-:W-:Y:S01]  /*05f0*/  FADD R19, R2, R7 ;  /* 0x0000000702137221 */ /* 0x004fe20000000000 */
[----:B------:R-:W-:-:S04]  /*0600*/  IMAD.WIDE R6, R0, 0x4, R10 ;  /* 0x0000000400067825 */ /* 0x000fc800078e020a */
[----:B------:R0:W-:Y:S04]  /*0610*/  STG.E desc[UR12][R14.64], R19 ;  /* 0x000000130e007986 */ /* 0x0001e8000c10190c */
[----:B------:R-:W2:Y:S04]  /*0620*/  LDG.E R2, desc[UR14][R4.64] ;  /* 0x0000000e04027981 */ /* 0x000ea8000c1e1900 */
[----:B------:R-:W2:Y:S01]  /*0630*/  LDG.E R9, desc[UR16][R6.64] ;  /* 0x0000001006097981 */ /* 0x000ea2000c1e1900 */
[----:B------:R-:W-:-:S04]  /*0640*/  IMAD.WIDE R10, R0, 0x4, R4 ;  /* 0x00000004000a7825 */ /* 0x000fc800078e0204 */
[----:B------:R-:W-:-:S04]  /*0650*/  IMAD.WIDE R12, R0, 0x4, R6 ;  /* 0x00000004000c7825 */ /* 0x000fc800078e0206 */
[----:B--2---:R-:W-:Y:S01]  /*0660*/  FADD R21, R2, R9 ;  /* 0x0000000902157221 */ /* 0x004fe20000000000 */
[----:B------:R-:W-:-:S05]  /*0670*/  IMAD.WIDE R8, R0, 0x4, R14 ;  /* 0x0000000400087825 */ /* 0x000fca00078e020e */
[----:B------:R1:W-:Y:S04]  /*0680*/  STG.E desc[UR12][R8.64], R21 ;  /* 0x0000001508007986 */ /* 0x0003e8000c10190c */
[----:B------:R-:W2:Y:S04]  /*0690*/  LDG.E R2, desc[UR14][R10.64] ;  /* 0x0000000e0a027981 */ /* 0x000ea8000c1e1900 */
[----:B------:R-:W2:Y:S01]  /*06a0*/  LDG.E R5, desc[UR16][R12.64] ;  /* 0x000000100c057981 */ /* 0x000ea2000c1e1900 */
[----:B------:R-:W-:-:S04]  /*06b0*/  IMAD.WIDE R6, R0, 0x4, R10 ;  /* 0x0000000400067825 */ /* 0x000fc800078e020a */
[----:B0-----:R-:W-:-:S04]  /*06c0*/  IMAD.WIDE R14, R0, 0x4, R12 ;  /* 0x00000004000e7825 */ /* 0x001fc800078e020c */
[----:B--2---:R-:W-:Y:S01]  /*06d0*/  FADD R19, R2, R5 ;  /* 0x0000000502137221 */ /* 0x004fe20000000000 */
[----:B------:R-:W-:-:S05]  /*06e0*/  IMAD.WIDE R4, R0, 0x4, R8 ;  /* 0x0000000400047825 */ /* 0x000fca00078e0208 */
[----:B------:R0:W-:Y:S04]  /*06f0*/  STG.E desc[UR12][R4.64], R19 ;  /* 0x0000001304007986 */ /* 0x0001e8000c10190c */
[----:B------:R-:W2:Y:S04]  /*0700*/  LDG.E R6, desc[UR14][R6.64] ;  /* 0x0000000e06067981 */ /* 0x000ea8000c1e1900 */
[----:B------:R-:W2:Y:S01]  /*0710*/  LDG.E R15, desc[UR16][R14.64] ;  /* 0x000000100e0f7981 */ /* 0x000ea2000c1e1900 */
[----:B------:R-:W-:-:S04]  /*0720*/  LEA R3, R0, R3, 0x2 ;  /* 0x0000000300037211 */ /* 0x000fc800078e10ff */
[----:B------:R-:W-:Y:S01]  /*0730*/  ISETP.GE.AND P0, PT, R3, UR10, PT ;  /* 0x0000000a03007c0c */ /* 0x000fe2000bf06270 */
[----:B-1----:R-:W-:-:S04]  /*0740*/  IMAD.WIDE R8, R0, 0x4, R4 ;  /* 0x0000000400087825 */ /* 0x002fc800078e0204 */
[----:B--2---:R-:W-:-:S05]  /*0750*/  FADD R11, R6, R15 ;  /* 0x0000000f060b7221 */ /* 0x004fca0000000000 */
[----:B------:R0:W-:Y:S03]  /*0760*/  STG.E desc[UR12][R8.64], R11 ;  /* 0x0000000b08007986 */ /* 0x0001e6000c10190c */
[----:B------:R-:W-:Y:S05]  /*0770*/  @!P0 BRA `(.L_x_5) ;  /* 0xfffffffc00608947 */ /* 0x000fea000383ffff */
.L_x_1:
[----:B------:R-:W-:Y:S05]  /*0780*/  BSYNC.RECONVERGENT B0 ;  /* 0x0000000000007941 */ /* 0x000fea0003800200 */
.L_x_0:
[----:B------:R-:W-:Y:S06]  /*0790*/  BAR.SYNC.DEFER_BLOCKING 0x0 ;  /* 0x0000000000007b1d */ /* 0x000fec0000010000 */
[----:B------:R-:W-:Y:S05]  /*07a0*/  EXIT ;  /* 0x000000000000794d */ /* 0x000fea0003800000 */
.L_x_6:
[----:B------:R-:W-:-:S00]  /*07b0*/  BRA `(.L_x_6) ;  /* 0xfffffffc00fc7947 */ /* 0x000fc0000383ffff */
[----:B------:R-:W-:-:S00]  /*07c0*/  NOP ;  /* 0x0000000000007918 */ /* 0x000fc00000000000 */
        /* <DEDUP_REMOVED lines=11> */
.L_x_7:


//--------------------- .nv.shared.reserved.0     --------------------------
	.section	.nv.shared.reserved.0,"aw",@nobits
	.weak		__nv_reservedSMEM_offset_0_alias
	.size		__nv_reservedSMEM_offset_0_alias, 0, 64
	.other		__nv_reservedSMEM_offset_0_alias,@"STO_CUDA_RESERVED_SHARED STV_DEFAULT"
__nv_reservedSMEM_offset_0_alias:
	.zero		0
	.zero		64


//--------------------- .nv.constant0._Z6VecAddPfS_S_i --------------------------
	.section	.nv.constant0._Z6VecAddPfS_S_i,"a",@progbits
	.sectionflags	@""
	.align	4
.nv.constant0._Z6VecAddPfS_S_i:
	.zero		924


//--------------------- SYMBOLS --------------------------

	.type		.nv.reservedSmem.offset0,@object
	.size		.nv.reservedSmem.offset0,0x4
